	.headerflags	@"EF_CUDA_TEXMODE_UNIFIED EF_CUDA_64BIT_ADDRESS EF_CUDA_ACCELERATORS EF_CUDA_SM90 EF_CUDA_VIRTUAL_SM(EF_CUDA_SM90)"
	.elftype	@"ET_EXEC"


//--------------------- .nv.info                  --------------------------
	.section	.nv.info,"",@"SHT_CUDA_INFO"
	.align	4


	//----- nvinfo : EIATTR_REGCOUNT
	.align		4
        /*0000*/ 	.byte	0x04, 0x2f
        /*0002*/ 	.short	(.L_1 - .L_0)
	.align		4
.L_0:
        /*0004*/ 	.word	index@(triton_per_fused_mean_mul_sigmoid_37)
        /*0008*/ 	.word	0x00000020


	//----- nvinfo : EIATTR_MIN_STACK_SIZE
	.align		4
.L_1:
        /*000c*/ 	.byte	0x04, 0x12
        /*000e*/ 	.short	(.L_3 - .L_2)
	.align		4
.L_2:
        /*0010*/ 	.word	index@(triton_per_fused_mean_mul_sigmoid_37)
        /*0014*/ 	.word	0x00000000


	//----- nvinfo : EIATTR_FRAME_SIZE
	.align		4
.L_3:
        /*0018*/ 	.byte	0x04, 0x11
        /*001a*/ 	.short	(.L_5 - .L_4)
	.align		4
.L_4:
        /*001c*/ 	.word	index@(triton_per_fused_mean_mul_sigmoid_37)
        /*0020*/ 	.word	0x00000000


	//----- nvinfo : EIATTR_MIN_STACK_SIZE
	.align		4
.L_5:
        /*0024*/ 	.byte	0x04, 0x12
        /*0026*/ 	.short	(.L_7 - .L_6)
	.align		4
.L_6:
        /*0028*/ 	.word	index@(triton_per_fused_mean_mul_sigmoid_37)
        /*002c*/ 	.word	0x00000000
.L_7:


//--------------------- .nv.info.triton_per_fused_mean_mul_sigmoid_37 --------------------------
	.section	.nv.info.triton_per_fused_mean_mul_sigmoid_37,"",@"SHT_CUDA_INFO"
	.sectionflags	@""
	.align	4


	//----- nvinfo : EIATTR_CUDA_API_VERSION
	.align		4
        /*0000*/ 	.byte	0x04, 0x37
        /*0002*/ 	.short	(.L_9 - .L_8)
.L_8:
        /*0004*/ 	.word	0x0000007c


	//----- nvinfo : EIATTR_KPARAM_INFO
	.align		4
.L_9:
        /*0008*/ 	.byte	0x04, 0x17
        /*000a*/ 	.short	(.L_11 - .L_10)
.L_10:
        /*000c*/ 	.word	0x00000000
        /*0010*/ 	.short	0x0003
        /*0012*/ 	.short	0x0014
        /*0014*/ 	.byte	0x00, 0xf0, 0x11, 0x00


	//----- nvinfo : EIATTR_KPARAM_INFO
	.align		4
.L_11:
        /*0018*/ 	.byte	0x04, 0x17
        /*001a*/ 	.short	(.L_13 - .L_12)
.L_12:
        /*001c*/ 	.word	0x00000000
        /*0020*/ 	.short	0x0002
        /*0022*/ 	.short	0x0010
        /*0024*/ 	.byte	0x00, 0xf0, 0x11, 0x00


	//----- nvinfo : EIATTR_KPARAM_INFO
	.align		4
.L_13:
        /*0028*/ 	.byte	0x04, 0x17
        /*002a*/ 	.short	(.L_15 - .L_14)
.L_14:
        /*002c*/ 	.word	0x00000000
        /*0030*/ 	.short	0x0001
        /*0032*/ 	.short	0x0008
        /*0034*/ 	.byte	0x00, 0xf4, 0x21, 0x00


	//----- nvinfo : EIATTR_KPARAM_INFO
	.align		4
.L_15:
        /*0038*/ 	.byte	0x04, 0x17
        /*003a*/ 	.short	(.L_17 - .L_16)
.L_16:
        /*003c*/ 	.word	0x00000000
        /*0040*/ 	.short	0x0000
        /*0042*/ 	.short	0x0000
        /*0044*/ 	.byte	0x00, 0xf4, 0x21, 0x00


	//----- nvinfo : EIATTR_SPARSE_MMA_MASK
	.align		4
.L_17:
        /*0048*/ 	.byte	0x03, 0x50
        /*004a*/ 	.short	0x0000


	//----- nvinfo : EIATTR_MAXREG_COUNT
	.align		4
        /*004c*/ 	.byte	0x03, 0x1b
        /*004e*/ 	.short	0x00ff


	//----- nvinfo : EIATTR_COOP_GROUP_MASK_REGIDS
	.align		4
        /*0050*/ 	.byte	0x04, 0x29
        /*0052*/ 	.short	(.L_19 - .L_18)


	//   ....[0]....
.L_18:
        /*0054*/ 	.word	0xffffffff


	//   ....[1]....
        /*0058*/ 	.word	0xffffffff


	//   ....[2]....
        /*005c*/ 	.word	0xffffffff


	//   ....[3]....
        /*0060*/ 	.word	0xffffffff


	//   ....[4]....
        /*0064*/ 	.word	0xffffffff


	//   ....[5]....
        /*0068*/ 	.word	0xffffffff


	//   ....[6]....
        /*006c*/ 	.word	0xffffffff


	//   ....[7]....
        /*0070*/ 	.word	0xffffffff


	//   ....[8]....
        /*0074*/ 	.word	0xffffffff


	//   ....[9]....
        /*0078*/ 	.word	0xffffffff


	//   ....[10]....
        /*007c*/ 	.word	0xffffffff


	//   ....[11]....
        /*0080*/ 	.word	0xffffffff


	//----- nvinfo : EIATTR_COOP_GROUP_INSTR_OFFSETS
	.align		4
.L_19:
        /*0084*/ 	.byte	0x04, 0x28
        /*0086*/ 	.short	(.L_21 - .L_20)


	//   ....[0]....
.L_20:
        /*0088*/ 	.word	0x00000a00


	//   ....[1]....
        /*008c*/ 	.word	0x00000a10


	//   ....[2]....
        /*0090*/ 	.word	0x00000a20


	//   ....[3]....
        /*0094*/ 	.word	0x00000a30


	//   ....[4]....
        /*0098*/ 	.word	0x00000a80


	//   ....[5]....
        /*009c*/ 	.word	0x00000a90


	//   ....[6]....
        /*00a0*/ 	.word	0x00000aa0


	//   ....[7]....
        /*00a4*/ 	.word	0x00000ab0


	//   ....[8]....
        /*00a8*/ 	.word	0x00000b00


	//   ....[9]....
        /*00ac*/ 	.word	0x00000b10


	//   ....[10]....
        /*00b0*/ 	.word	0x00000b20


	//   ....[11]....
        /*00b4*/ 	.word	0x00000b30


	//----- nvinfo : EIATTR_EXIT_INSTR_OFFSETS
	.align		4
.L_21:
        /*00b8*/ 	.byte	0x04, 0x1c
        /*00ba*/ 	.short	(.L_23 - .L_22)


	//   ....[0]....
.L_22:
        /*00bc*/ 	.word	0x00000d10


	//   ....[1]....
        /*00c0*/ 	.word	0x00000d40


	//----- nvinfo : EIATTR_REQNTID
	.align		4
.L_23:
        /*00c4*/ 	.byte	0x04, 0x10
        /*00c6*/ 	.short	(.L_25 - .L_24)
.L_24:
        /*00c8*/ 	.word	0x00000100
        /*00cc*/ 	.word	0x00000001
        /*00d0*/ 	.word	0x00000001


	//----- nvinfo : EIATTR_CBANK_PARAM_SIZE
	.align		4
.L_25:
        /*00d4*/ 	.byte	0x03, 0x19
        /*00d6*/ 	.short	0x0018


	//----- nvinfo : EIATTR_PARAM_CBANK
	.align		4
        /*00d8*/ 	.byte	0x04, 0x0a
        /*00da*/ 	.short	(.L_27 - .L_26)
	.align		4
.L_26:
        /*00dc*/ 	.word	index@(.nv.constant0.triton_per_fused_mean_mul_sigmoid_37)
        /*00e0*/ 	.short	0x0210
        /*00e2*/ 	.short	0x0018


	//----- nvinfo : EIATTR_SW_WAR
	.align		4
.L_27:
        /*00e4*/ 	.byte	0x04, 0x36
        /*00e6*/ 	.short	(.L_29 - .L_28)
.L_28:
        /*00e8*/ 	.word	0x00000008
.L_29:


//--------------------- .nv.callgraph             --------------------------
	.section	.nv.callgraph,"",@"SHT_CUDA_CALLGRAPH"
	.align	4
	.sectionentsize	8
	.align		4
        /*0000*/ 	.word	0x00000000
	.align		4
        /*0004*/ 	.word	0xffffffff
	.align		4
        /*0008*/ 	.word	0x00000000
	.align		4
        /*000c*/ 	.word	0xfffffffe
	.align		4
        /*0010*/ 	.word	0x00000000
	.align		4
        /*0014*/ 	.word	0xfffffffd
	.align		4
        /*0018*/ 	.word	0x00000000
	.align		4
        /*001c*/ 	.word	0xfffffffc


//--------------------- .text.triton_per_fused_mean_mul_sigmoid_37 --------------------------
	.section	.text.triton_per_fused_mean_mul_sigmoid_37,"ax",@progbits
	.sectionflags	@"SHF_BARRIERS=1"
	.align	128
        .global         triton_per_fused_mean_mul_sigmoid_37
        .type           triton_per_fused_mean_mul_sigmoid_37,@function
        .size           triton_per_fused_mean_mul_sigmoid_37,(.L_x_1 - triton_per_fused_mean_mul_sigmoid_37)
        .other          triton_per_fused_mean_mul_sigmoid_37,@"STO_CUDA_ENTRY STV_DEFAULT"
triton_per_fused_mean_mul_sigmoid_37:
.text.triton_per_fused_mean_mul_sigmoid_37:
[----:B------:R-:W0:Y:S02]  /*0000*/  LDC R1, c[0x0][0x28] ;  /* 0x00000a00ff017b82 */ /* 0x000e240000000800 */
[----:B------:R-:W1:Y:S01]  /*0010*/  S2R R0, SR_CTAID.X ;  /* 0x0000000000007919 */ /* 0x000e620000002500 */
[----:B------:R-:W2:Y:S01]  /*0020*/  LDC.64 R8, c[0x0][0x218] ;  /* 0x00008600ff087b82 */ /* 0x000ea20000000a00 */
[----:B------:R-:W-:Y:S01]  /*0030*/  ULDC.64 UR6, c[0x0][0x208] ;  /* 0x0000820000067ab9 */ /* 0x000fe20000000a00 */
[----:B------:R-:W3:Y:S01]  /*0040*/  S2R R3, SR_TID.X ;  /* 0x0000000000037919 */ /* 0x000ee20000002100 */
[----:B-1----:R-:W-:Y:S02]  /*0050*/  SHF.L.U32 R0, R0, 0x7, RZ ;  /* 0x0000000700007819 */ /* 0x002fe400000006ff */
[----:B---3--:R-:W-:Y:S02]  /*0060*/  SHF.L.U32 R13, R3, 0x2, RZ ;  /* 0x00000002030d7819 */ /* 0x008fe400000006ff */
[----:B------:R-:W-:Y:S02]  /*0070*/  SHF.R.U32.HI R16, RZ, 0x5, R3 ;  /* 0x00000005ff107819 */ /* 0x000fe40000011603 */
[----:B------:R-:W-:-:S02]  /*0080*/  LOP3.LUT R4, R0, 0x7c, R13, 0xf8, !PT ;  /* 0x0000007c00047812 */ /* 0x000fc400078ef80d */
[----:B------:R-:W-:Y:S02]  /*0090*/  SGXT.U32 R16, R16, 0x3 ;  /* 0x000000031010781a */ /* 0x000fe40000000000 */
[C---:B------:R-:W-:Y:S01]  /*00a0*/  ISETP.GE.AND P0, PT, R4.reuse, 0x1800, PT ;  /* 0x000018000400780c */ /* 0x040fe20003f06270 */
[----:B------:R-:W-:-:S05]  /*00b0*/  IMAD.HI R5, R4, 0x2aaaaaab, RZ ;  /* 0x2aaaaaab04057827 */ /* 0x000fca00078e02ff */
[----:B------:R-:W-:-:S04]  /*00c0*/  SHF.R.U32.HI R6, RZ, 0x1f, R5 ;  /* 0x0000001fff067819 */ /* 0x000fc80000011605 */
[----:B------:R-:W-:-:S05]  /*00d0*/  LEA.HI.SX32 R5, R5, R6, 0x18 ;  /* 0x0000000605057211 */ /* 0x000fca00078fc2ff */
[----:B------:R-:W-:-:S04]  /*00e0*/  IMAD R7, R5, -0x600, R4 ;  /* 0xfffffa0005077824 */ /* 0x000fc800078e0204 */
[----:B------:R-:W-:-:S04]  /*00f0*/  IMAD R6, R16, 0x600, R7 ;  /* 0x0000060010067824 */ /* 0x000fc800078e0207 */
[----:B------:R-:W-:Y:S01]  /*0100*/  IMAD R19, R5, 0x6000, R6 ;  /* 0x0000600005137824 */ /* 0x000fe200078e0206 */
[----:B------:R-:W-:Y:S02]  /*0110*/  CS2R R4, SRZ ;  /* 0x0000000000047805 */ /* 0x000fe4000001ff00 */
[----:B------:R-:W-:Y:S02]  /*0120*/  CS2R R6, SRZ ;  /* 0x0000000000067805 */ /* 0x000fe4000001ff00 */
[----:B------:R-:W-:Y:S01]  /*0130*/  IADD3 R21, R19, 0x3000, RZ ;  /* 0x0000300013157810 */ /* 0x000fe20007ffe0ff */
[----:B--2---:R-:W-:Y:S01]  /*0140*/  IMAD.WIDE R18, R19, 0x4, R8 ;  /* 0x0000000413127825 */ /* 0x004fe200078e0208 */
[----:B------:R-:W-:-:S03]  /*0150*/  CS2R R10, SRZ ;  /* 0x00000000000a7805 */ /* 0x000fc6000001ff00 */
[----:B------:R-:W-:Y:S01]  /*0160*/  IMAD.WIDE R20, R21, 0x4, R8 ;  /* 0x0000000415147825 */ /* 0x000fe200078e0208 */
[----:B------:R-:W2:Y:S01]  /*0170*/  @!P0 LDG.E.128 R4, desc[UR6][R18.64] ;  /* 0x0000000612048981 */ /* 0x000ea2000c1e1d00 */
[----:B------:R-:W-:-:S06]  /*0180*/  CS2R R8, SRZ ;  /* 0x0000000000087805 */ /* 0x000fcc000001ff00 */
[----:B------:R-:W3:Y:S01]  /*0190*/  @!P0 LDG.E.128 R8, desc[UR6][R20.64] ;  /* 0x0000000614088981 */ /* 0x000ee2000c1e1d00 */
[----:B------:R-:W1:Y:S01]  /*01a0*/  S2UR UR5, SR_CgaCtaId ;  /* 0x00000000000579c3 */ /* 0x000e620000008800 */
[----:B------:R-:W-:Y:S01]  /*01b0*/  UMOV UR4, 0x400 ;  /* 0x0000040000047882 */ /* 0x000fe20000000000 */
[----:B------:R-:W-:Y:S01]  /*01c0*/  SHF.L.U32 R16, R16, 0x2, RZ ;  /* 0x0000000210107819 */ /* 0x000fe200000006ff */
[----:B-1----:R-:W-:Y:S01]  /*01d0*/  UPRMT UR4, UR5, 0x654, UR4 ;  /* 0x0000065405047896 */ /* 0x002fe20008000004 */
[----:B--2---:R-:W-:-:S05]  /*01e0*/  SEL R4, R4, RZ, !P0 ;  /* 0x000000ff04047207 */ /* 0x004fca0004000000 */
[----:B------:R-:W-:Y:S01]  /*01f0*/  FADD R17, RZ, -R4 ;  /* 0x80000004ff117221 */ /* 0x000fe20000000000 */
[----:B---3--:R-:W-:-:S03]  /*0200*/  SEL R8, R8, RZ, !P0 ;  /* 0x000000ff08087207 */ /* 0x008fc60004000000 */
[----:B------:R-:W-:Y:S02]  /*0210*/  FMUL R23, R17, 1.4426950216293334961 ;  /* 0x3fb8aa3b11177820 */ /* 0x000fe40000400000 */
[----:B------:R-:W-:-:S03]  /*0220*/  FADD R17, RZ, -R8 ;  /* 0x80000008ff117221 */ /* 0x000fc60000000000 */
[----:B------:R-:W-:Y:S02]  /*0230*/  FSETP.GEU.AND P5, PT, R23, -126, PT ;  /* 0xc2fc00001700780b */ /* 0x000fe40003fae000 */
[----:B------:R-:W-:Y:S01]  /*0240*/  SEL R5, R5, RZ, !P0 ;  /* 0x000000ff05057207 */ /* 0x000fe20004000000 */
[----:B------:R-:W-:Y:S01]  /*0250*/  FMUL R18, R17, 1.4426950216293334961 ;  /* 0x3fb8aa3b11127820 */ /* 0x000fe20000400000 */
[----:B------:R-:W-:Y:S02]  /*0260*/  SEL R10, R10, RZ, !P0 ;  /* 0x000000ff0a0a7207 */ /* 0x000fe40004000000 */
[----:B------:R-:W-:Y:S01]  /*0270*/  SEL R9, R9, RZ, !P0 ;  /* 0x000000ff09097207 */ /* 0x000fe20004000000 */
[----:B------:R-:W-:Y:S01]  /*0280*/  FADD R17, RZ, -R5 ;  /* 0x80000005ff117221 */ /* 0x000fe20000000000 */
[----:B------:R-:W-:Y:S01]  /*0290*/  FSETP.GEU.AND P4, PT, R18, -126, PT ;  /* 0xc2fc00001200780b */ /* 0x000fe20003f8e000 */
[----:B------:R-:W-:Y:S01]  /*02a0*/  FADD R21, RZ, -R10 ;  /* 0x8000000aff157221 */ /* 0x000fe20000000000 */
[----:B------:R-:W-:-:S03]  /*02b0*/  SEL R7, R7, RZ, !P0 ;  /* 0x000000ff07077207 */ /* 0x000fc60004000000 */
[----:B------:R-:W-:Y:S01]  /*02c0*/  @!P5 FMUL R23, R23, 0.5 ;  /* 0x3f0000001717d820 */ /* 0x000fe20000400000 */
[----:B------:R-:W-:Y:S01]  /*02d0*/  FMUL R19, R17, 1.4426950216293334961 ;  /* 0x3fb8aa3b11137820 */ /* 0x000fe20000400000 */
[----:B------:R-:W-:Y:S02]  /*02e0*/  FADD R22, RZ, -R9 ;  /* 0x80000009ff167221 */ /* 0x000fe40000000000 */
[----:B------:R1:W2:Y:S01]  /*02f0*/  MUFU.EX2 R17, R23 ;  /* 0x0000001700117308 */ /* 0x0002a20000000800 */
[----:B------:R-:W-:Y:S01]  /*0300*/  SEL R11, R11, RZ, !P0 ;  /* 0x000000ff0b0b7207 */ /* 0x000fe20004000000 */
[----:B------:R-:W-:Y:S01]  /*0310*/  FMUL R22, R22, 1.4426950216293334961 ;  /* 0x3fb8aa3b16167820 */ /* 0x000fe20000400000 */
[----:B------:R-:W-:Y:S01]  /*0320*/  SEL R6, R6, RZ, !P0 ;  /* 0x000000ff06067207 */ /* 0x000fe20004000000 */
[----:B-1----:R-:W-:Y:S01]  /*0330*/  FMUL R23, R21, 1.4426950216293334961 ;  /* 0x3fb8aa3b15177820 */ /* 0x002fe20000400000 */
[----:B------:R-:W-:Y:S01]  /*0340*/  FADD R21, RZ, -R7 ;  /* 0x80000007ff157221 */ /* 0x000fe20000000000 */
[----:B------:R-:W-:-:S02]  /*0350*/  @!P4 FMUL R18, R18, 0.5 ;  /* 0x3f0000001212c820 */ /* 0x000fc40000400000 */
[----:B------:R-:W-:Y:S01]  /*0360*/  FADD R20, RZ, -R6 ;  /* 0x80000006ff147221 */ /* 0x000fe20000000000 */
[----:B------:R-:W-:Y:S01]  /*0370*/  FMUL R24, R21, 1.4426950216293334961 ;  /* 0x3fb8aa3b15187820 */ /* 0x000fe20000400000 */
[----:B------:R-:W-:Y:S01]  /*0380*/  FADD R21, RZ, -R11 ;  /* 0x8000000bff157221 */ /* 0x000fe20000000000 */
[----:B------:R-:W-:Y:S02]  /*0390*/  FSETP.GEU.AND P3, PT, R19, -126, PT ;  /* 0xc2fc00001300780b */ /* 0x000fe40003f6e000 */
[----:B------:R-:W-:Y:S01]  /*03a0*/  FSETP.GEU.AND P2, PT, R22, -126, PT ;  /* 0xc2fc00001600780b */ /* 0x000fe20003f4e000 */
[----:B------:R-:W-:Y:S01]  /*03b0*/  FMUL R26, R21, 1.4426950216293334961 ;  /* 0x3fb8aa3b151a7820 */ /* 0x000fe20000400000 */
[----:B------:R-:W-:Y:S01]  /*03c0*/  FSETP.GEU.AND P1, PT, R23, -126, PT ;  /* 0xc2fc00001700780b */ /* 0x000fe20003f2e000 */
[----:B------:R-:W-:Y:S01]  /*03d0*/  FMUL R20, R20, 1.4426950216293334961 ;  /* 0x3fb8aa3b14147820 */ /* 0x000fe20000400000 */
[----:B------:R-:W1:Y:S01]  /*03e0*/  MUFU.EX2 R18, R18 ;  /* 0x0000001200127308 */ /* 0x000e620000000800 */
[----:B--2---:R-:W-:Y:S01]  /*03f0*/  @!P5 FMUL R17, R17, R17 ;  /* 0x000000111111d220 */ /* 0x004fe20000400000 */
[----:B------:R-:W-:-:S02]  /*0400*/  FSETP.GEU.AND P5, PT, R26, -126, PT ;  /* 0xc2fc00001a00780b */ /* 0x000fc40003fae000 */
[----:B------:R-:W-:-:S03]  /*0410*/  FSETP.GEU.AND P6, PT, R20, -126, PT ;  /* 0xc2fc00001400780b */ /* 0x000fc60003fce000 */
[----:B------:R-:W-:Y:S02]  /*0420*/  @!P3 FMUL R19, R19, 0.5 ;  /* 0x3f0000001313b820 */ /* 0x000fe40000400000 */
[----:B------:R-:W-:Y:S02]  /*0430*/  @!P2 FMUL R22, R22, 0.5 ;  /* 0x3f0000001616a820 */ /* 0x000fe40000400000 */
[----:B------:R-:W-:Y:S02]  /*0440*/  @!P1 FMUL R23, R23, 0.5 ;  /* 0x3f00000017179820 */ /* 0x000fe40000400000 */
[----:B------:R-:W2:Y:S01]  /*0450*/  MUFU.EX2 R19, R19 ;  /* 0x0000001300137308 */ /* 0x000ea20000000800 */
[----:B-1----:R-:W-:Y:S01]  /*0460*/  @!P4 FMUL R18, R18, R18 ;  /* 0x000000121212c220 */ /* 0x002fe20000400000 */
[----:B------:R-:W-:Y:S01]  /*0470*/  FSETP.GEU.AND P4, PT, R24, -126, PT ;  /* 0xc2fc00001800780b */ /* 0x000fe20003f8e000 */
[----:B------:R-:W-:Y:S01]  /*0480*/  @!P5 FMUL R26, R26, 0.5 ;  /* 0x3f0000001a1ad820 */ /* 0x000fe20000400000 */
[----:B------:R-:W-:-:S04]  /*0490*/  @!P6 FMUL R20, R20, 0.5 ;  /* 0x3f0000001414e820 */ /* 0x000fc80000400000 */
[----:B------:R-:W1:Y:S08]  /*04a0*/  MUFU.EX2 R22, R22 ;  /* 0x0000001600167308 */ /* 0x000e700000000800 */
[----:B------:R-:W3:Y:S01]  /*04b0*/  MUFU.EX2 R23, R23 ;  /* 0x0000001700177308 */ /* 0x000ee20000000800 */
[----:B------:R-:W-:-:S07]  /*04c0*/  FADD R28, R18, 1 ;  /* 0x3f800000121c7421 */ /* 0x000fce0000000000 */
[----:B------:R-:W4:Y:S01]  /*04d0*/  MUFU.EX2 R26, R26 ;  /* 0x0000001a001a7308 */ /* 0x000f220000000800 */
[----:B------:R-:W-:-:S07]  /*04e0*/  @!P4 FMUL R24, R24, 0.5 ;  /* 0x3f0000001818c820 */ /* 0x000fce0000400000 */
[----:B------:R-:W5:Y:S01]  /*04f0*/  MUFU.EX2 R20, R20 ;  /* 0x0000001400147308 */ /* 0x000f620000000800 */
[----:B--2---:R-:W-:Y:S01]  /*0500*/  @!P3 FMUL R19, R19, R19 ;  /* 0x000000131313b220 */ /* 0x004fe20000400000 */
[----:B-1----:R-:W-:Y:S01]  /*0510*/  @!P2 FMUL R22, R22, R22 ;  /* 0x000000161616a220 */ /* 0x002fe20000400000 */
[----:B---3--:R-:W-:Y:S01]  /*0520*/  @!P1 FMUL R23, R23, R23 ;  /* 0x0000001717179220 */ /* 0x008fe20000400000 */
[----:B------:R-:W-:Y:S01]  /*0530*/  FSETP.GT.AND P1, PT, R28, 8.50705917302346158658e+37, PT ;  /* 0x7e8000001c00780b */ /* 0x000fe20003f24000 */
[----:B------:R-:W-:Y:S01]  /*0540*/  FADD R27, R19, 1 ;  /* 0x3f800000131b7421 */ /* 0x000fe20000000000 */
[----:B------:R-:W-:Y:S02]  /*0550*/  FADD R25, R22, 1 ;  /* 0x3f80000016197421 */ /* 0x000fe40000000000 */
[----:B------:R1:W2:Y:S01]  /*0560*/  MUFU.EX2 R21, R24 ;  /* 0x0000001800157308 */ /* 0x0002a20000000800 */
[----:B------:R-:W-:Y:S01]  /*0570*/  FADD R23, R23, 1 ;  /* 0x3f80000017177421 */ /* 0x000fe20000000000 */
[----:B------:R-:W-:Y:S01]  /*0580*/  HFMA2.MMA R19, -RZ, RZ, 1.625, 0 ;  /* 0x3e800000ff137435 */ /* 0x000fe200000001ff */
[----:B----4-:R-:W-:Y:S01]  /*0590*/  @!P5 FMUL R26, R26, R26 ;  /* 0x0000001a1a1ad220 */ /* 0x010fe20000400000 */
[----:B-----5:R-:W-:Y:S01]  /*05a0*/  @!P6 FMUL R20, R20, R20 ;  /* 0x000000141414e220 */ /* 0x020fe20000400000 */
[----:B------:R-:W-:-:S02]  /*05b0*/  FSETP.GT.AND P6, PT, R25, 8.50705917302346158658e+37, PT ;  /* 0x7e8000001900780b */ /* 0x000fc40003fc4000 */
[----:B-1----:R-:W-:Y:S01]  /*05c0*/  FADD R24, R26, 1 ;  /* 0x3f8000001a187421 */ /* 0x002fe20000000000 */
[----:B------:R-:W-:Y:S01]  /*05d0*/  FSETP.GT.AND P5, PT, R23, 8.50705917302346158658e+37, PT ;  /* 0x7e8000001700780b */ /* 0x000fe20003fa4000 */
[----:B------:R-:W-:-:S03]  /*05e0*/  @P1 FMUL R28, R28, 0.25 ;  /* 0x3e8000001c1c1820 */ /* 0x000fc60000400000 */
[----:B------:R-:W-:Y:S02]  /*05f0*/  FSEL R29, R19, 1, P1 ;  /* 0x3f800000131d7808 */ /* 0x000fe40000800000 */
[----:B------:R-:W-:Y:S01]  /*0600*/  FSETP.GT.AND P1, PT, R24, 8.50705917302346158658e+37, PT ;  /* 0x7e8000001800780b */ /* 0x000fe20003f24000 */
[----:B------:R-:W-:Y:S01]  /*0610*/  FADD R17, R17, 1 ;  /* 0x3f80000011117421 */ /* 0x000fe20000000000 */
[----:B--2---:R-:W-:Y:S01]  /*0620*/  @!P4 FMUL R21, R21, R21 ;  /* 0x000000151515c220 */ /* 0x004fe20000400000 */
[----:B------:R-:W-:Y:S01]  /*0630*/  FADD R20, R20, 1 ;  /* 0x3f80000014147421 */ /* 0x000fe20000000000 */
[----:B------:R-:W1:Y:S02]  /*0640*/  MUFU.RCP R28, R28 ;  /* 0x0000001c001c7308 */ /* 0x000e640000001000 */
[----:B------:R-:W-:Y:S01]  /*0650*/  FADD R22, R21, 1 ;  /* 0x3f80000015167421 */ /* 0x000fe20000000000 */
[----:B------:R-:W-:Y:S01]  /*0660*/  @P6 FMUL R25, R25, 0.25 ;  /* 0x3e80000019196820 */ /* 0x000fe20000400000 */
[----:B------:R-:W-:Y:S01]  /*0670*/  FSETP.GT.AND P3, PT, R17, 8.50705917302346158658e+37, PT ;  /* 0x7e8000001100780b */ /* 0x000fe20003f64000 */
[----:B------:R-:W-:Y:S01]  /*0680*/  @P5 FMUL R23, R23, 0.25 ;  /* 0x3e80000017175820 */ /* 0x000fe20000400000 */
[----:B------:R-:W-:-:S02]  /*0690*/  FSEL R26, R19, 1, P6 ;  /* 0x3f800000131a7808 */ /* 0x000fc40003000000 */
[----:B------:R-:W-:Y:S01]  /*06a0*/  FSETP.GT.AND P4, PT, R20, 8.50705917302346158658e+37, PT ;  /* 0x7e8000001400780b */ /* 0x000fe20003f84000 */
[----:B------:R-:W2:Y:S01]  /*06b0*/  MUFU.RCP R25, R25 ;  /* 0x0000001900197308 */ /* 0x000ea20000001000 */
[----:B------:R-:W-:Y:S01]  /*06c0*/  FSETP.GT.AND P6, PT, R22, 8.50705917302346158658e+37, PT ;  /* 0x7e8000001600780b */ /* 0x000fe20003fc4000 */
[----:B------:R-:W-:Y:S01]  /*06d0*/  @P1 FMUL R24, R24, 0.25 ;  /* 0x3e80000018181820 */ /* 0x000fe20000400000 */
[----:B------:R-:W-:-:S05]  /*06e0*/  FSETP.GT.AND P2, PT, R27, 8.50705917302346158658e+37, PT ;  /* 0x7e8000001b00780b */ /* 0x000fca0003f44000 */
[----:B------:R-:W3:Y:S01]  /*06f0*/  MUFU.RCP R23, R23 ;  /* 0x0000001700177308 */ /* 0x000ee20000001000 */
[----:B------:R-:W-:Y:S01]  /*0700*/  @P3 FMUL R17, R17, 0.25 ;  /* 0x3e80000011113820 */ /* 0x000fe20000400000 */
[----:B-1----:R-:W-:Y:S01]  /*0710*/  FMUL R21, R28, R29 ;  /* 0x0000001d1c157220 */ /* 0x002fe20000400000 */
[----:B------:R-:W-:-:S05]  /*0720*/  FSEL R28, R19, 1, P5 ;  /* 0x3f800000131c7808 */ /* 0x000fca0002800000 */
[----:B------:R-:W1:Y:S01]  /*0730*/  MUFU.RCP R24, R24 ;  /* 0x0000001800187308 */ /* 0x000e620000001000 */
[----:B------:R-:W-:Y:S01]  /*0740*/  @P4 FMUL R20, R20, 0.25 ;  /* 0x3e80000014144820 */ /* 0x000fe20000400000 */
[----:B------:R-:W-:Y:S01]  /*0750*/  @P6 FMUL R22, R22, 0.25 ;  /* 0x3e80000016166820 */ /* 0x000fe20000400000 */
[----:B------:R-:W-:Y:S01]  /*0760*/  @P2 FMUL R27, R27, 0.25 ;  /* 0x3e8000001b1b2820 */ /* 0x000fe20000400000 */
[----:B--2---:R-:W-:-:S04]  /*0770*/  FMUL R26, R25, R26 ;  /* 0x0000001a191a7220 */ /* 0x004fc80000400000 */
[----:B------:R-:W2:Y:S01]  /*0780*/  MUFU.RCP R17, R17 ;  /* 0x0000001100117308 */ /* 0x000ea20000001000 */
[----:B---3--:R-:W-:Y:S01]  /*0790*/  FMUL R25, R23, R28 ;  /* 0x0000001c17197220 */ /* 0x008fe20000400000 */
[----:B------:R-:W-:Y:S01]  /*07a0*/  FSEL R23, R19, 1, P1 ;  /* 0x3f80000013177808 */ /* 0x000fe20000800000 */
[----:B------:R-:W-:-:S05]  /*07b0*/  FMUL R21, R8, R21 ;  /* 0x0000001508157220 */ /* 0x000fca0000400000 */
[----:B------:R-:W3:Y:S01]  /*07c0*/  MUFU.RCP R18, R27 ;  /* 0x0000001b00127308 */ /* 0x000ee20000001000 */
[----:B-1----:R-:W-:Y:S01]  /*07d0*/  FMUL R28, R24, R23 ;  /* 0x00000017181c7220 */ /* 0x002fe20000400000 */
[----:B------:R-:W-:-:S06]  /*07e0*/  FMUL R8, R9, R26 ;  /* 0x0000001a09087220 */ /* 0x000fcc0000400000 */
[----:B------:R-:W1:Y:S01]  /*07f0*/  MUFU.RCP R20, R20 ;  /* 0x0000001400147308 */ /* 0x000e620000001000 */
[----:B------:R-:W-:-:S07]  /*0800*/  FSEL R24, R19, 1, P3 ;  /* 0x3f80000013187808 */ /* 0x000fce0001800000 */
[----:B------:R-:W4:Y:S01]  /*0810*/  MUFU.RCP R22, R22 ;  /* 0x0000001600167308 */ /* 0x000f220000001000 */
[----:B------:R-:W-:Y:S01]  /*0820*/  FMUL R9, R10, R25 ;  /* 0x000000190a097220 */ /* 0x000fe20000400000 */
[----:B------:R-:W-:Y:S01]  /*0830*/  FMUL R10, R11, R28 ;  /* 0x0000001c0b0a7220 */ /* 0x000fe20000400000 */
[C---:B------:R-:W-:Y:S02]  /*0840*/  FSEL R11, R19.reuse, 1, P2 ;  /* 0x3f800000130b7808 */ /* 0x040fe40001000000 */
[----:B------:R-:W-:Y:S01]  /*0850*/  FSEL R23, R19, 1, P4 ;  /* 0x3f80000013177808 */ /* 0x000fe20002000000 */
[----:B--2---:R-:W-:Y:S01]  /*0860*/  FMUL R17, R17, R24 ;  /* 0x0000001811117220 */ /* 0x004fe20000400000 */
[----:B------:R-:W-:Y:S01]  /*0870*/  FSEL R19, R19, 1, P6 ;  /* 0x3f80000013137808 */ /* 0x000fe20003000000 */
[----:B---3--:R-:W-:Y:S02]  /*0880*/  FMUL R11, R18, R11 ;  /* 0x0000000b120b7220 */ /* 0x008fe40000400000 */
[----:B-1----:R-:W-:Y:S01]  /*0890*/  FMUL R20, R20, R23 ;  /* 0x0000001714147220 */ /* 0x002fe20000400000 */
[----:B------:R-:W-:Y:S01]  /*08a0*/  FFMA R17, R4, R17, R21 ;  /* 0x0000001104117223 */ /* 0x000fe20000000015 */
[----:B------:R-:W-:Y:S01]  /*08b0*/  LOP3.LUT R4, R13, 0x7c, RZ, 0xc0, !PT ;  /* 0x0000007c0d047812 */ /* 0x000fe200078ec0ff */
[----:B----4-:R-:W-:Y:S01]  /*08c0*/  FMUL R19, R22, R19 ;  /* 0x0000001316137220 */ /* 0x010fe20000400000 */
[----:B------:R-:W-:Y:S01]  /*08d0*/  FFMA R8, R5, R11, R8 ;  /* 0x0000000b05087223 */ /* 0x000fe20000000008 */
[----:B------:R-:W-:Y:S01]  /*08e0*/  FFMA R9, R6, R20, R9 ;  /* 0x0000001406097223 */ /* 0x000fe20000000009 */
[----:B------:R-:W-:Y:S01]  /*08f0*/  SHF.L.U32 R5, R4, 0x5, RZ ;  /* 0x0000000504057819 */ /* 0x000fe200000006ff */
[----:B------:R-:W-:Y:S01]  /*0900*/  FFMA R10, R7, R19, R10 ;  /* 0x00000013070a7223 */ /* 0x000fe2000000000a */
[----:B------:R-:W-:-:S02]  /*0910*/  SEL R17, R17, RZ, !P0 ;  /* 0x000000ff11117207 */ /* 0x000fc40004000000 */
[----:B------:R-:W-:Y:S02]  /*0920*/  LOP3.LUT R16, R5, R16, RZ, 0xfc, !PT ;  /* 0x0000001005107212 */ /* 0x000fe400078efcff */
[----:B------:R-:W-:Y:S02]  /*0930*/  SEL R7, R8, RZ, !P0 ;  /* 0x000000ff08077207 */ /* 0x000fe40004000000 */
[----:B------:R-:W-:Y:S02]  /*0940*/  SEL R9, R9, RZ, !P0 ;  /* 0x000000ff09097207 */ /* 0x000fe40004000000 */
[----:B------:R-:W-:Y:S01]  /*0950*/  SEL R11, R10, RZ, !P0 ;  /* 0x000000ff0a0b7207 */ /* 0x000fe20004000000 */
[----:B------:R-:W-:Y:S04]  /*0960*/  STS [R16+UR4], R17 ;  /* 0x0000001110007988 */ /* 0x000fe80008000804 */
[----:B------:R-:W-:Y:S04]  /*0970*/  STS [R16+UR4+0x20], R7 ;  /* 0x0000200710007988 */ /* 0x000fe80008000804 */
[----:B------:R-:W-:Y:S04]  /*0980*/  STS [R16+UR4+0x40], R9 ;  /* 0x0000400910007988 */ /* 0x000fe80008000804 */
[----:B------:R-:W-:Y:S01]  /*0990*/  STS [R16+UR4+0x60], R11 ;  /* 0x0000600b10007988 */ /* 0x000fe20008000804 */
[----:B------:R-:W-:Y:S01]  /*09a0*/  BAR.SYNC.DEFER_BLOCKING 0x0 ;  /* 0x0000000000007b1d */ /* 0x000fe20000010000 */
[----:B------:R-:W-:-:S13]  /*09b0*/  ISETP.GE.AND P1, PT, R3, 0x400, PT ;  /* 0x000004000300780c */ /* 0x000fda0003f26270 */
[----:B------:R-:W1:Y:S04]  /*09c0*/  @!P1 LDS R14, [R13+UR4] ;  /* 0x000000040d0e9984 */ /* 0x000e680008000800 */
[----:B------:R-:W2:Y:S04]  /*09d0*/  @!P1 LDS R2, [R13+UR4+0x400] ;  /* 0x000400040d029984 */ /* 0x000ea80008000800 */
[----:B------:R-:W3:Y:S04]  /*09e0*/  @!P1 LDS R12, [R13+UR4+0x800] ;  /* 0x000800040d0c9984 */ /* 0x000ee80008000800 */
[----:B------:R-:W4:Y:S04]  /*09f0*/  @!P1 LDS R15, [R13+UR4+0xc00] ;  /* 0x000c00040d0f9984 */ /* 0x000f280008000800 */
[----:B-1----:R-:W1:Y:S04]  /*0a00*/  SHFL.BFLY PT, R19, R14, 0x4, 0x1f ;  /* 0x0c801f000e137f89 */ /* 0x002e6800000e0000 */
[----:B--2---:R-:W2:Y:S04]  /*0a10*/  SHFL.BFLY PT, R21, R2, 0x4, 0x1f ;  /* 0x0c801f0002157f89 */ /* 0x004ea800000e0000 */
[----:B---3--:R-:W3:Y:S04]  /*0a20*/  SHFL.BFLY PT, R17, R12, 0x4, 0x1f ;  /* 0x0c801f000c117f89 */ /* 0x008ee800000e0000 */
[----:B----4-:R-:W4:Y:S01]  /*0a30*/  SHFL.BFLY PT, R6, R15, 0x4, 0x1f ;  /* 0x0c801f000f067f89 */ /* 0x010f2200000e0000 */
[----:B-1----:R-:W-:Y:S01]  /*0a40*/  FADD R19, R14, R19 ;  /* 0x000000130e137221 */ /* 0x002fe20000000000 */
[----:B--2---:R-:W-:Y:S01]  /*0a50*/  FADD R21, R2, R21 ;  /* 0x0000001502157221 */ /* 0x004fe20000000000 */
[----:B---3--:R-:W-:Y:S01]  /*0a60*/  FADD R17, R12, R17 ;  /* 0x000000110c117221 */ /* 0x008fe20000000000 */
[----:B----4-:R-:W-:-:S03]  /*0a70*/  FADD R16, R15, R6 ;  /* 0x000000060f107221 */ /* 0x010fc60000000000 */
[----:B------:R-:W1:Y:S04]  /*0a80*/  SHFL.BFLY PT, R8, R21, 0x2, 0x1f ;  /* 0x0c401f0015087f89 */ /* 0x000e6800000e0000 */
[----:B------:R-:W2:Y:S04]  /*0a90*/  SHFL.BFLY PT, R6, R19, 0x2, 0x1f ;  /* 0x0c401f0013067f89 */ /* 0x000ea800000e0000 */
[----:B------:R-:W3:Y:S04]  /*0aa0*/  SHFL.BFLY PT, R10, R17, 0x2, 0x1f ;  /* 0x0c401f00110a7f89 */ /* 0x000ee800000e0000 */
[----:B------:R-:W4:Y:S01]  /*0ab0*/  SHFL.BFLY PT, R7, R16, 0x2, 0x1f ;  /* 0x0c401f0010077f89 */ /* 0x000f2200000e0000 */
[----:B-1----:R-:W-:Y:S01]  /*0ac0*/  FADD R8, R21, R8 ;  /* 0x0000000815087221 */ /* 0x002fe20000000000 */
[----:B--2---:R-:W-:Y:S01]  /*0ad0*/  FADD R6, R19, R6 ;  /* 0x0000000613067221 */ /* 0x004fe20000000000 */
[----:B---3--:R-:W-:Y:S01]  /*0ae0*/  FADD R10, R17, R10 ;  /* 0x0000000a110a7221 */ /* 0x008fe20000000000 */
[----:B----4-:R-:W-:-:S02]  /*0af0*/  FADD R2, R16, R7 ;  /* 0x0000000710027221 */ /* 0x010fc40000000000 */
[----:B------:R-:W1:Y:S04]  /*0b00*/  SHFL.BFLY PT, R9, R8, 0x1, 0x1f ;  /* 0x0c201f0008097f89 */ /* 0x000e6800000e0000 */
[----:B------:R-:W2:Y:S04]  /*0b10*/  SHFL.BFLY PT, R7, R6, 0x1, 0x1f ;  /* 0x0c201f0006077f89 */ /* 0x000ea800000e0000 */
[----:B------:R-:W3:Y:S04]  /*0b20*/  SHFL.BFLY PT, R11, R10, 0x1, 0x1f ;  /* 0x0c201f000a0b7f89 */ /* 0x000ee800000e0000 */
[----:B------:R-:W4:Y:S01]  /*0b30*/  SHFL.BFLY PT, R15, R2, 0x1, 0x1f ;  /* 0x0c201f00020f7f89 */ /* 0x000f2200000e0000 */
[----:B------:R-:W-:-:S04]  /*0b40*/  LOP3.LUT P0, RZ, R3, 0x7, RZ, 0xc0, !PT ;  /* 0x0000000703ff7812 */ /* 0x000fc8000780c0ff */
[----:B------:R-:W-:Y:S01]  /*0b50*/  ISETP.LT.AND P0, PT, R3, 0x400, !P0 ;  /* 0x000004000300780c */ /* 0x000fe20004701270 */
[----:B-1----:R-:W-:Y:S01]  /*0b60*/  FADD R14, R8, R9 ;  /* 0x00000009080e7221 */ /* 0x002fe20000000000 */
[----:B--2---:R-:W-:Y:S01]  /*0b70*/  FADD R12, R6, R7 ;  /* 0x00000007060c7221 */ /* 0x004fe20000000000 */
[----:B---3--:R-:W-:Y:S01]  /*0b80*/  FADD R16, R10, R11 ;  /* 0x0000000b0a107221 */ /* 0x008fe20000000000 */
[----:B----4-:R-:W-:-:S09]  /*0b90*/  FADD R18, R2, R15 ;  /* 0x0000000f02127221 */ /* 0x010fd20000000000 */
[----:B------:R1:W-:Y:S04]  /*0ba0*/  @P0 STS [R13+UR4], R12 ;  /* 0x0000000c0d000988 */ /* 0x0003e80008000804 */
[----:B------:R-:W-:Y:S04]  /*0bb0*/  @P0 STS [R13+UR4+0x400], R14 ;  /* 0x0004000e0d000988 */ /* 0x000fe80008000804 */
[----:B------:R-:W-:Y:S04]  /*0bc0*/  @P0 STS [R13+UR4+0x800], R16 ;  /* 0x000800100d000988 */ /* 0x000fe80008000804 */
[----:B------:R-:W-:Y:S01]  /*0bd0*/  @P0 STS [R13+UR4+0xc00], R18 ;  /* 0x000c00120d000988 */ /* 0x000fe20008000804 */
[----:B------:R-:W-:Y:S06]  /*0be0*/  BAR.SYNC.DEFER_BLOCKING 0x0 ;  /* 0x0000000000007b1d */ /* 0x000fec0000010000 */
[----:B------:R-:W-:Y:S04]  /*0bf0*/  LDS R8, [R5+UR4] ;  /* 0x0000000405087984 */ /* 0x000fe80008000800 */
[----:B------:R-:W-:Y:S04]  /*0c00*/  LDS R9, [R5+UR4+0x20] ;  /* 0x0000200405097984 */ /* 0x000fe80008000800 */
[----:B------:R-:W-:Y:S04]  /*0c10*/  LDS R10, [R5+UR4+0x40] ;  /* 0x00004004050a7984 */ /* 0x000fe80008000800 */
[----:B------:R-:W2:Y:S01]  /*0c20*/  LDS R11, [R5+UR4+0x60] ;  /* 0x00006004050b7984 */ /* 0x000ea20008000800 */
[----:B------:R-:W-:-:S05]  /*0c30*/  IADD3 R7, R5, UR4, RZ ;  /* 0x0000000405077c10 */ /* 0x000fca000fffe0ff */
[----:B------:R-:W-:Y:S01]  /*0c40*/  IMAD R4, R4, -0x1c, R7 ;  /* 0xffffffe404047824 */ /* 0x000fe200078e0207 */
[----:B------:R-:W-:Y:S01]  /*0c50*/  BAR.SYNC.DEFER_BLOCKING 0x0 ;  /* 0x0000000000007b1d */ /* 0x000fe20000010000 */
[----:B------:R-:W-:-:S04]  /*0c60*/  LOP3.LUT R2, R3, 0x7f, RZ, 0xc0, !PT ;  /* 0x0000007f03027812 */ /* 0x000fc800078ec0ff */
[----:B-1----:R-:W-:-:S03]  /*0c70*/  LEA R12, R2, UR4, 0x2 ;  /* 0x00000004020c7c11 */ /* 0x002fc6000f8e10ff */
[----:B------:R-:W1:Y:S01]  /*0c80*/  LDC.64 R6, c[0x0][0x210] ;  /* 0x00008400ff067b82 */ /* 0x000e620000000a00 */
[----:B--2---:R2:W-:Y:S07]  /*0c90*/  STS.128 [R4], R8 ;  /* 0x0000000804007388 */ /* 0x0045ee0000000c00 */
[----:B------:R-:W-:Y:S01]  /*0ca0*/  BAR.SYNC.DEFER_BLOCKING 0x0 ;  /* 0x0000000000007b1d */ /* 0x000fe20000010000 */
[----:B------:R-:W-:Y:S02]  /*0cb0*/  LOP3.LUT P0, RZ, R3, 0x80, RZ, 0xc0, !PT ;  /* 0x0000008003ff7812 */ /* 0x000fe4000780c0ff */
[----:B------:R-:W-:-:S04]  /*0cc0*/  LOP3.LUT R3, R0, 0x7f, R3, 0xf8, !PT ;  /* 0x0000007f00037812 */ /* 0x000fc800078ef803 */
[C---:B------:R-:W-:Y:S01]  /*0cd0*/  ISETP.LT.AND P0, PT, R3.reuse, 0x1800, !P0 ;  /* 0x000018000300780c */ /* 0x040fe20004701270 */
[----:B------:R-:W3:Y:S01]  /*0ce0*/  LDS R12, [R12] ;  /* 0x000000000c0c7984 */ /* 0x000ee20000000800 */
[----:B-1----:R-:W-:Y:S01]  /*0cf0*/  IMAD.WIDE R2, R3, 0x4, R6 ;  /* 0x0000000403027825 */ /* 0x002fe200078e0206 */
[----:B------:R-:W-:Y:S10]  /*0d00*/  BAR.SYNC.DEFER_BLOCKING 0x0 ;  /* 0x0000000000007b1d */ /* 0x000ff40000010000 */
[----:B--2---:R-:W-:Y:S05]  /*0d10*/  @!P0 EXIT ;  /* 0x000000000000894d */ /* 0x004fea0003800000 */
[----:B---3--:R-:W-:-:S05]  /*0d20*/  FMUL R5, R12, 0.0625 ;  /* 0x3d8000000c057820 */ /* 0x008fca0000400000 */
[----:B------:R-:W-:Y:S01]  /*0d30*/  STG.E desc[UR6][R2.64], R5 ;  /* 0x0000000502007986 */ /* 0x000fe2000c101906 */
[----:B------:R-:W-:Y:S05]  /*0d40*/  EXIT ;  /* 0x000000000000794d */ /* 0x000fea0003800000 */
.L_x_0:
[----:B------:R-:W-:-:S00]  /*0d50*/  BRA `(.L_x_0) ;  /* 0xfffffffc00fc7947 */ /* 0x000fc0000383ffff */
[----:B------:R-:W-:-:S00]  /*0d60*/  NOP ;  /* 0x0000000000007918 */ /* 0x000fc00000000000 */
        /* <DEDUP_REMOVED lines=9> */
.L_x_1:


//--------------------- .nv.shared.triton_per_fused_mean_mul_sigmoid_37 --------------------------
	.section	.nv.shared.triton_per_fused_mean_mul_sigmoid_37,"aw",@nobits
	.sectionflags	@""
	.align	16
	.zero		1024


//--------------------- .nv.constant0.triton_per_fused_mean_mul_sigmoid_37 --------------------------
	.section	.nv.constant0.triton_per_fused_mean_mul_sigmoid_37,"a",@progbits
	.sectionflags	@""
	.align	4
.nv.constant0.triton_per_fused_mean_mul_sigmoid_37:
	.zero		552
